//
// Generated by NVIDIA NVVM Compiler
//
// Compiler Build ID: CL-36424714
// Cuda compilation tools, release 13.0, V13.0.88
// Based on NVVM 20.0.0
//

.version 9.0
.target sm_100
.address_size 64

	// .globl	_ZN13cuda_ros_node16histogram_kernelEPhmPj
// _ZZN13cuda_ros_node16histogram_kernelEPhmPjE14localHistogram has been demoted

.visible .entry _ZN13cuda_ros_node16histogram_kernelEPhmPj(
	.param .u64 .ptr .align 1 _ZN13cuda_ros_node16histogram_kernelEPhmPj_param_0,
	.param .u64 _ZN13cuda_ros_node16histogram_kernelEPhmPj_param_1,
	.param .u64 .ptr .align 1 _ZN13cuda_ros_node16histogram_kernelEPhmPj_param_2
)
{
	.reg .pred 	%p<3>;
	.reg .b16 	%rs<2>;
	.reg .b32 	%r<20>;
	.reg .b64 	%rd<13>;
	// demoted variable
	.shared .align 4 .b8 _ZZN13cuda_ros_node16histogram_kernelEPhmPjE14localHistogram[1024];
	ld.param.u64 	%rd5, [_ZN13cuda_ros_node16histogram_kernelEPhmPj_param_0];
	ld.param.u64 	%rd6, [_ZN13cuda_ros_node16histogram_kernelEPhmPj_param_1];
	ld.param.u64 	%rd7, [_ZN13cuda_ros_node16histogram_kernelEPhmPj_param_2];
	mov.u32 	%r1, %tid.x;
	shl.b32 	%r8, %r1, 2;
	mov.u32 	%r9, _ZZN13cuda_ros_node16histogram_kernelEPhmPjE14localHistogram;
	add.s32 	%r2, %r9, %r8;
	mov.b32 	%r10, 0;
	st.shared.u32 	[%r2], %r10;
	bar.sync 	0;
	mov.u32 	%r11, %ctaid.x;
	mov.u32 	%r3, %ntid.x;
	mad.lo.s32 	%r19, %r11, %r3, %r1;
	cvt.s64.s32 	%rd12, %r19;
	setp.le.u64 	%p1, %rd6, %rd12;
	@%p1 bra 	$L__BB0_3;
	mov.u32 	%r12, %nctaid.x;
	mul.lo.s32 	%r5, %r3, %r12;
	cvta.to.global.u64 	%rd2, %rd5;
$L__BB0_2:
	add.s64 	%rd8, %rd2, %rd12;
	ld.global.u8 	%rs1, [%rd8];
	mul.wide.u16 	%r13, %rs1, 4;
	add.s32 	%r15, %r9, %r13;
	atom.shared.add.u32 	%r16, [%r15], 1;
	add.s32 	%r19, %r19, %r5;
	cvt.s64.s32 	%rd12, %r19;
	setp.gt.u64 	%p2, %rd6, %rd12;
	@%p2 bra 	$L__BB0_2;
$L__BB0_3:
	cvta.to.global.u64 	%rd9, %rd7;
	bar.sync 	0;
	mul.wide.u32 	%rd10, %r1, 4;
	add.s64 	%rd11, %rd9, %rd10;
	ld.shared.u32 	%r17, [%r2];
	atom.global.add.u32 	%r18, [%rd11], %r17;
	ret;

}


// ===== COMPILED SASS (sm_100) =====

	.target	sm_100

	.elftype	@"ET_EXEC"


//--------------------- .note.nv.tkinfo           --------------------------
	.section	.note.nv.tkinfo,"",@"SHT_NOTE"
	.sectionflags	@"SHF_NOTE_NV_TKINFO"
	.tkinfo
        /*0018*/ 	.word	0x00000002
        /*0030*/ 	.string	""
        /*0030*/ 	.string	"ptxas"
        /*0030*/ 	.string	"Cuda compilation tools, release 13.0, V13.0.88"
        /*0030*/ 	.string	"Build cuda_13.0.r13.0/compiler.36424714_0"
        /*0030*/ 	.string	"-arch sm_100 -m 64 "



//--------------------- .note.nv.cuinfo           --------------------------
	.section	.note.nv.cuinfo,"",@"SHT_NOTE"
	.sectionflags	@"SHF_NOTE_NV_CUINFO"
        /*0018*/ 	.short	0x0002
        /*001a*/ 	.short	0x0064
        /*001c*/ 	.short	0x0082
	.zero		2


//--------------------- .nv.info                  --------------------------
	.section	.nv.info,"",@"SHT_CUDA_INFO"
	.align	4


	//----- nvinfo : EIATTR_REGCOUNT
	.align		4
        /*0000*/ 	.byte	0x04, 0x2f
        /*0002*/ 	.short	(.L_1 - .L_0)
	.align		4
.L_0:
        /*0004*/ 	.word	index@(_ZN13cuda_ros_node16histogram_kernelEPhmPj)
        /*0008*/ 	.word	0x0000000a


	//----- nvinfo : EIATTR_FRAME_SIZE
	.align		4
.L_1:
        /*000c*/ 	.byte	0x04, 0x11
        /*000e*/ 	.short	(.L_3 - .L_2)
	.align		4
.L_2:
        /*0010*/ 	.word	index@(_ZN13cuda_ros_node16histogram_kernelEPhmPj)
        /*0014*/ 	.word	0x00000000


	//----- nvinfo : EIATTR_MIN_STACK_SIZE
	.align		4
.L_3:
        /*0018*/ 	.byte	0x04, 0x12
        /*001a*/ 	.short	(.L_5 - .L_4)
	.align		4
.L_4:
        /*001c*/ 	.word	index@(_ZN13cuda_ros_node16histogram_kernelEPhmPj)
        /*0020*/ 	.word	0x00000000
.L_5:


//--------------------- .nv.compat                --------------------------
	.section	.nv.compat,"",@"SHT_CUDA_COMPAT_INFO"
	.align	4
        /*0000*/ 	.byte	0x02, 0x09, 0x00, 0x00, 0x02, 0x02, 0x01, 0x00, 0x02, 0x05, 0x05, 0x00, 0x03, 0x07, 0x01, 0x01
        /*0010*/ 	.byte	0x02, 0x03, 0x00, 0x00, 0x02, 0x06, 0x01, 0x00, 0x04, 0x0b, 0x08, 0x00, 0x09, 0x00, 0x00, 0x00
        /*0020*/ 	.byte	0x00, 0x00, 0x00, 0x00


//--------------------- .nv.info._ZN13cuda_ros_node16histogram_kernelEPhmPj --------------------------
	.section	.nv.info._ZN13cuda_ros_node16histogram_kernelEPhmPj,"",@"SHT_CUDA_INFO"
	.sectionflags	@""
	.align	4


	//----- nvinfo : EIATTR_CUDA_API_VERSION
	.align		4
        /*0000*/ 	.byte	0x04, 0x37
        /*0002*/ 	.short	(.L_7 - .L_6)
.L_6:
        /*0004*/ 	.word	0x00000082


	//----- nvinfo : EIATTR_KPARAM_INFO
	.align		4
.L_7:
        /*0008*/ 	.byte	0x04, 0x17
        /*000a*/ 	.short	(.L_9 - .L_8)
.L_8:
        /*000c*/ 	.word	0x00000000
        /*0010*/ 	.short	0x0002
        /*0012*/ 	.short	0x0010
        /*0014*/ 	.byte	0x00, 0xf5, 0x21, 0x00


	//----- nvinfo : EIATTR_KPARAM_INFO
	.align		4
.L_9:
        /*0018*/ 	.byte	0x04, 0x17
        /*001a*/ 	.short	(.L_11 - .L_10)
.L_10:
        /*001c*/ 	.word	0x00000000
        /*0020*/ 	.short	0x0001
        /*0022*/ 	.short	0x0008
        /*0024*/ 	.byte	0x00, 0xf0, 0x21, 0x00


	//----- nvinfo : EIATTR_KPARAM_INFO
	.align		4
.L_11:
        /*0028*/ 	.byte	0x04, 0x17
        /*002a*/ 	.short	(.L_13 - .L_12)
.L_12:
        /*002c*/ 	.word	0x00000000
        /*0030*/ 	.short	0x0000
        /*0032*/ 	.short	0x0000
        /*0034*/ 	.byte	0x00, 0xf5, 0x21, 0x00


	//----- nvinfo : EIATTR_SPARSE_MMA_MASK
	.align		4
.L_13:
        /*0038*/ 	.byte	0x03, 0x50
        /*003a*/ 	.short	0x0000


	//----- nvinfo : EIATTR_MAXREG_COUNT
	.align		4
        /*003c*/ 	.byte	0x03, 0x1b
        /*003e*/ 	.short	0x00ff


	//----- nvinfo : EIATTR_NUM_BARRIERS
	.align		4
        /*0040*/ 	.byte	0x02, 0x4c
        /*0042*/ 	.byte	0x01
	.zero		1


	//----- nvinfo : EIATTR_MERCURY_ISA_VERSION
	.align		4
        /*0044*/ 	.byte	0x03, 0x5f
        /*0046*/ 	.short	0x0101


	//----- nvinfo : EIATTR_VRC_CTA_INIT_COUNT
	.align		4
        /*0048*/ 	.byte	0x02, 0x4a
	.zero		1
	.zero		1


	//----- nvinfo : EIATTR_EXIT_INSTR_OFFSETS
	.align		4
        /*004c*/ 	.byte	0x04, 0x1c
        /*004e*/ 	.short	(.L_15 - .L_14)


	//   ....[0]....
.L_14:
        /*0050*/ 	.word	0x00000270


	//----- nvinfo : EIATTR_CRS_STACK_SIZE
	.align		4
.L_15:
        /*0054*/ 	.byte	0x04, 0x1e
        /*0056*/ 	.short	(.L_17 - .L_16)
.L_16:
        /*0058*/ 	.word	0x00000000


	//----- nvinfo : EIATTR_CBANK_PARAM_SIZE
	.align		4
.L_17:
        /*005c*/ 	.byte	0x03, 0x19
        /*005e*/ 	.short	0x0018


	//----- nvinfo : EIATTR_PARAM_CBANK
	.align		4
        /*0060*/ 	.byte	0x04, 0x0a
        /*0062*/ 	.short	(.L_19 - .L_18)
	.align		4
.L_18:
        /*0064*/ 	.word	index@(.nv.constant0._ZN13cuda_ros_node16histogram_kernelEPhmPj)
        /*0068*/ 	.short	0x0380
        /*006a*/ 	.short	0x0018


	//----- nvinfo : EIATTR_SW_WAR
	.align		4
.L_19:
        /*006c*/ 	.byte	0x04, 0x36
        /*006e*/ 	.short	(.L_21 - .L_20)
.L_20:
        /*0070*/ 	.word	0x00000008
.L_21:


//--------------------- .nv.callgraph             --------------------------
	.section	.nv.callgraph,"",@"SHT_CUDA_CALLGRAPH"
	.align	4
	.sectionentsize	8
	.align		4
        /*0000*/ 	.word	0x00000000
	.align		4
        /*0004*/ 	.word	0xffffffff
	.align		4
        /*0008*/ 	.word	0x00000000
	.align		4
        /*000c*/ 	.word	0xfffffffe
	.align		4
        /*0010*/ 	.word	0x00000000
	.align		4
        /*0014*/ 	.word	0xfffffffd
	.align		4
        /*0018*/ 	.word	0x00000000
	.align		4
        /*001c*/ 	.word	0xfffffffc


//--------------------- .text._ZN13cuda_ros_node16histogram_kernelEPhmPj --------------------------
	.section	.text._ZN13cuda_ros_node16histogram_kernelEPhmPj,"ax",@progbits
	.align	128
        .global         _ZN13cuda_ros_node16histogram_kernelEPhmPj
        .type           _ZN13cuda_ros_node16histogram_kernelEPhmPj,@function
        .size           _ZN13cuda_ros_node16histogram_kernelEPhmPj,(.L_x_4 - _ZN13cuda_ros_node16histogram_kernelEPhmPj)
        .other          _ZN13cuda_ros_node16histogram_kernelEPhmPj,@"STO_CUDA_ENTRY STV_DEFAULT"
_ZN13cuda_ros_node16histogram_kernelEPhmPj:
.text._ZN13cuda_ros_node16histogram_kernelEPhmPj:
[----:B------:R-:W-:Y:S01]  /*0000*/  LDC R1, c[0x0][0x37c] ;  /* 0x0000df00ff017b82 */ /* 0x000fe20000000800 */
[----:B------:R-:W0:Y:S07]  /*0010*/  S2R R7, SR_TID.X ;  /* 0x0000000000077919 */ /* 0x000e2e0000002100 */
[----:B------:R-:W0:Y:S01]  /*0020*/  S2UR UR4, SR_CTAID.X ;  /* 0x00000000000479c3 */ /* 0x000e220000002500 */
[----:B------:R-:W1:Y:S01]  /*0030*/  LDCU.64 UR8, c[0x0][0x388] ;  /* 0x00007100ff0877ac */ /* 0x000e620008000a00 */
[----:B------:R-:W-:Y:S01]  /*0040*/  BSSY.RECONVERGENT B0, `(.L_x_0) ;  /* 0x000001d000007945 */ /* 0x000fe20003800200 */
[----:B------:R-:W2:Y:S05]  /*0050*/  LDCU.64 UR6, c[0x0][0x358] ;  /* 0x00006b00ff0677ac */ /* 0x000eaa0008000a00 */
[----:B------:R-:W0:Y:S01]  /*0060*/  LDC R6, c[0x0][0x360] ;  /* 0x0000d800ff067b82 */ /* 0x000e220000000800 */
[----:B------:R-:W3:Y:S07]  /*0070*/  LDCU.64 UR10, c[0x0][0x380] ;  /* 0x00007000ff0a77ac */ /* 0x000eee0008000a00 */
[----:B------:R-:W4:Y:S01]  /*0080*/  S2UR UR5, SR_CgaCtaId ;  /* 0x00000000000579c3 */ /* 0x000f220000008800 */
[----:B0-----:R-:W-:Y:S01]  /*0090*/  IMAD R2, R6, UR4, R7 ;  /* 0x0000000406027c24 */ /* 0x001fe2000f8e0207 */
[----:B------:R-:W-:-:S04]  /*00a0*/  UMOV UR4, 0x400 ;  /* 0x0000040000047882 */ /* 0x000fc80000000000 */
[----:B-1----:R-:W-:Y:S02]  /*00b0*/  ISETP.GE.U32.AND P0, PT, R2, UR8, PT ;  /* 0x0000000802007c0c */ /* 0x002fe4000bf06070 */
[----:B------:R-:W-:Y:S01]  /*00c0*/  SHF.R.S32.HI R3, RZ, 0x1f, R2 ;  /* 0x0000001fff037819 */ /* 0x000fe20000011402 */
[----:B----4-:R-:W-:-:S03]  /*00d0*/  ULEA UR4, UR5, UR4, 0x18 ;  /* 0x0000000405047291 */ /* 0x010fc6000f8ec0ff */
[----:B------:R-:W-:-:S03]  /*00e0*/  ISETP.GE.U32.AND.EX P0, PT, R3, UR9, PT, P0 ;  /* 0x0000000903007c0c */ /* 0x000fc6000bf06100 */
[----:B------:R-:W-:-:S05]  /*00f0*/  LEA R0, R7, UR4, 0x2 ;  /* 0x0000000407007c11 */ /* 0x000fca000f8e10ff */
[----:B------:R0:W-:Y:S01]  /*0100*/  STS [R0], RZ ;  /* 0x000000ff00007388 */ /* 0x0001e20000000800 */
[----:B------:R-:W-:Y:S06]  /*0110*/  BAR.SYNC.DEFER_BLOCKING 0x0 ;  /* 0x0000000000007b1d */ /* 0x000fec0000010000 */
[----:B--23--:R-:W-:Y:S05]  /*0120*/  @P0 BRA `(.L_x_1) ;  /* 0x0000000000380947 */ /* 0x00cfea0003800000 */
[----:B------:R-:W1:Y:S01]  /*0130*/  LDCU UR5, c[0x0][0x370] ;  /* 0x00006e00ff0577ac */ /* 0x000e620008000800 */
[----:B------:R-:W-:Y:S02]  /*0140*/  IMAD.MOV.U32 R4, RZ, RZ, R2 ;  /* 0x000000ffff047224 */ /* 0x000fe400078e0002 */
[----:B-1----:R-:W-:-:S07]  /*0150*/  IMAD R5, R6, UR5, RZ ;  /* 0x0000000506057c24 */ /* 0x002fce000f8e02ff */
.L_x_2:
[----:B------:R-:W-:-:S04]  /*0160*/  IADD3 R2, P0, PT, R2, UR10, RZ ;  /* 0x0000000a02027c10 */ /* 0x000fc8000ff1e0ff */
[----:B------:R-:W-:-:S05]  /*0170*/  IADD3.X R3, PT, PT, R3, UR11, RZ, P0, !PT ;  /* 0x0000000b03037c10 */ /* 0x000fca00087fe4ff */
[----:B------:R-:W2:Y:S02]  /*0180*/  LDG.E.U8 R2, desc[UR6][R2.64] ;  /* 0x0000000602027981 */ /* 0x000ea4000c1e1100 */
[----:B--2---:R-:W-:Y:S01]  /*0190*/  LEA R6, R2, UR4, 0x2 ;  /* 0x0000000402067c11 */ /* 0x004fe2000f8e10ff */
[----:B------:R-:W-:-:S04]  /*01a0*/  IMAD.IADD R2, R5, 0x1, R4 ;  /* 0x0000000105027824 */ /* 0x000fc800078e0204 */
[----:B------:R1:W-:Y:S01]  /*01b0*/  ATOMS.POPC.INC.32 RZ, [R6+URZ] ;  /* 0x0000000006ff7f8c */ /* 0x0003e2000d8000ff */
[----:B------:R-:W-:Y:S01]  /*01c0*/  ISETP.GE.U32.AND P0, PT, R2, UR8, PT ;  /* 0x0000000802007c0c */ /* 0x000fe2000bf06070 */
[--C-:B------:R-:W-:Y:S01]  /*01d0*/  IMAD.MOV.U32 R4, RZ, RZ, R2.reuse ;  /* 0x000000ffff047224 */ /* 0x100fe200078e0002 */
[----:B------:R-:W-:-:S04]  /*01e0*/  SHF.R.S32.HI R3, RZ, 0x1f, R2 ;  /* 0x0000001fff037819 */ /* 0x000fc80000011402 */
[----:B------:R-:W-:-:S13]  /*01f0*/  ISETP.GE.U32.AND.EX P0, PT, R3, UR9, PT, P0 ;  /* 0x0000000903007c0c */ /* 0x000fda000bf06100 */
[----:B-1----:R-:W-:Y:S05]  /*0200*/  @!P0 BRA `(.L_x_2) ;  /* 0xfffffffc00d48947 */ /* 0x002fea000383ffff */
.L_x_1:
[----:B------:R-:W-:Y:S05]  /*0210*/  BSYNC.RECONVERGENT B0 ;  /* 0x0000000000007941 */ /* 0x000fea0003800200 */
.L_x_0:
[----:B------:R-:W-:Y:S08]  /*0220*/  BAR.SYNC.DEFER_BLOCKING 0x0 ;  /* 0x0000000000007b1d */ /* 0x000ff00000010000 */
[----:B------:R-:W1:Y:S01]  /*0230*/  LDC.64 R2, c[0x0][0x390] ;  /* 0x0000e400ff027b82 */ /* 0x000e620000000a00 */
[----:B------:R-:W2:Y:S01]  /*0240*/  LDS R5, [R0] ;  /* 0x0000000000057984 */ /* 0x000ea20000000800 */
[----:B-1----:R-:W-:-:S05]  /*0250*/  IMAD.WIDE.U32 R2, R7, 0x4, R2 ;  /* 0x0000000407027825 */ /* 0x002fca00078e0002 */
[----:B--2---:R-:W-:Y:S01]  /*0260*/  REDG.E.ADD.STRONG.GPU desc[UR6][R2.64], R5 ;  /* 0x000000050200798e */ /* 0x004fe2000c12e106 */
[----:B------:R-:W-:Y:S05]  /*0270*/  EXIT ;  /* 0x000000000000794d */ /* 0x000fea0003800000 */
.L_x_3:
[----:B------:R-:W-:-:S00]  /*0280*/  BRA `(.L_x_3) ;  /* 0xfffffffc00fc7947 */ /* 0x000fc0000383ffff */
[----:B------:R-:W-:-:S00]  /*0290*/  NOP ;  /* 0x0000000000007918 */ /* 0x000fc00000000000 */
        /* <DEDUP_REMOVED lines=14> */
.L_x_4:


//--------------------- .nv.shared._ZN13cuda_ros_node16histogram_kernelEPhmPj --------------------------
	.section	.nv.shared._ZN13cuda_ros_node16histogram_kernelEPhmPj,"aw",@nobits
	.sectionflags	@""
	.align	4
.nv.shared._ZN13cuda_ros_node16histogram_kernelEPhmPj:
	.zero		2048


//--------------------- .nv.shared.reserved.0     --------------------------
	.section	.nv.shared.reserved.0,"aw",@nobits
	.weak		__nv_reservedSMEM_offset_0_alias
	.size		__nv_reservedSMEM_offset_0_alias, 0, 64
	.other		__nv_reservedSMEM_offset_0_alias,@"STO_CUDA_RESERVED_SHARED STV_DEFAULT"
__nv_reservedSMEM_offset_0_alias:
	.zero		0
	.zero		64


//--------------------- .nv.constant0._ZN13cuda_ros_node16histogram_kernelEPhmPj --------------------------
	.section	.nv.constant0._ZN13cuda_ros_node16histogram_kernelEPhmPj,"a",@progbits
	.sectionflags	@""
	.align	4
.nv.constant0._ZN13cuda_ros_node16histogram_kernelEPhmPj:
	.zero		920


//--------------------- SYMBOLS --------------------------

	.type		.nv.reservedSmem.offset0,@object
	.size		.nv.reservedSmem.offset0,0x4
	.type		.nv.reservedSmem.cap,@object
	.size		.nv.reservedSmem.cap,0x4
